//
// Generated by NVIDIA NVVM Compiler
//
// Compiler Build ID: CL-36424714
// Cuda compilation tools, release 13.0, V13.0.88
// Based on NVVM 20.0.0
//

.version 9.0
.target sm_100
.address_size 64

	// .globl	_Z6_saxpyIfEvT_PS0_S1_i

.visible .entry _Z6_saxpyIfEvT_PS0_S1_i(
	.param .f32 _Z6_saxpyIfEvT_PS0_S1_i_param_0,
	.param .u64 .ptr .align 1 _Z6_saxpyIfEvT_PS0_S1_i_param_1,
	.param .u64 .ptr .align 1 _Z6_saxpyIfEvT_PS0_S1_i_param_2,
	.param .u32 _Z6_saxpyIfEvT_PS0_S1_i_param_3
)
{
	.reg .pred 	%p<7>;
	.reg .b32 	%r<31>;
	.reg .b32 	%f<17>;
	.reg .b64 	%rd<18>;

	ld.param.f32 	%f1, [_Z6_saxpyIfEvT_PS0_S1_i_param_0];
	ld.param.u64 	%rd3, [_Z6_saxpyIfEvT_PS0_S1_i_param_1];
	ld.param.u64 	%rd4, [_Z6_saxpyIfEvT_PS0_S1_i_param_2];
	ld.param.u32 	%r12, [_Z6_saxpyIfEvT_PS0_S1_i_param_3];
	cvta.to.global.u64 	%rd1, %rd4;
	cvta.to.global.u64 	%rd2, %rd3;
	mov.u32 	%r13, %nctaid.x;
	mov.u32 	%r14, %ntid.x;
	mul.lo.s32 	%r1, %r13, %r14;
	mov.u32 	%r15, %ctaid.x;
	mov.u32 	%r16, %tid.x;
	mad.lo.s32 	%r29, %r15, %r14, %r16;
	setp.ge.s32 	%p1, %r29, %r12;
	@%p1 bra 	$L__BB0_7;
	add.s32 	%r17, %r29, %r1;
	max.s32 	%r18, %r12, %r17;
	setp.lt.s32 	%p2, %r17, %r12;
	selp.u32 	%r19, 1, 0, %p2;
	add.s32 	%r20, %r17, %r19;
	sub.s32 	%r21, %r18, %r20;
	div.u32 	%r22, %r21, %r1;
	add.s32 	%r3, %r22, %r19;
	and.b32  	%r23, %r3, 3;
	setp.eq.s32 	%p3, %r23, 3;
	@%p3 bra 	$L__BB0_4;
	add.s32 	%r24, %r3, 1;
	and.b32  	%r25, %r24, 3;
	neg.s32 	%r27, %r25;
$L__BB0_3:
	.pragma "nounroll";
	mul.wide.s32 	%rd5, %r29, 4;
	add.s64 	%rd6, %rd1, %rd5;
	add.s64 	%rd7, %rd2, %rd5;
	ld.global.f32 	%f2, [%rd7];
	ld.global.f32 	%f3, [%rd6];
	fma.rn.f32 	%f4, %f1, %f2, %f3;
	st.global.f32 	[%rd6], %f4;
	add.s32 	%r29, %r29, %r1;
	add.s32 	%r27, %r27, 1;
	setp.ne.s32 	%p4, %r27, 0;
	@%p4 bra 	$L__BB0_3;
$L__BB0_4:
	setp.lt.u32 	%p5, %r3, 3;
	@%p5 bra 	$L__BB0_7;
	mul.wide.s32 	%rd11, %r1, 4;
	shl.b32 	%r26, %r1, 2;
$L__BB0_6:
	mul.wide.s32 	%rd8, %r29, 4;
	add.s64 	%rd9, %rd2, %rd8;
	ld.global.f32 	%f5, [%rd9];
	add.s64 	%rd10, %rd1, %rd8;
	ld.global.f32 	%f6, [%rd10];
	fma.rn.f32 	%f7, %f1, %f5, %f6;
	st.global.f32 	[%rd10], %f7;
	add.s64 	%rd12, %rd9, %rd11;
	ld.global.f32 	%f8, [%rd12];
	add.s64 	%rd13, %rd10, %rd11;
	ld.global.f32 	%f9, [%rd13];
	fma.rn.f32 	%f10, %f1, %f8, %f9;
	st.global.f32 	[%rd13], %f10;
	add.s64 	%rd14, %rd12, %rd11;
	ld.global.f32 	%f11, [%rd14];
	add.s64 	%rd15, %rd13, %rd11;
	ld.global.f32 	%f12, [%rd15];
	fma.rn.f32 	%f13, %f1, %f11, %f12;
	st.global.f32 	[%rd15], %f13;
	add.s64 	%rd16, %rd14, %rd11;
	ld.global.f32 	%f14, [%rd16];
	add.s64 	%rd17, %rd15, %rd11;
	ld.global.f32 	%f15, [%rd17];
	fma.rn.f32 	%f16, %f1, %f14, %f15;
	st.global.f32 	[%rd17], %f16;
	add.s32 	%r29, %r26, %r29;
	setp.lt.s32 	%p6, %r29, %r12;
	@%p6 bra 	$L__BB0_6;
$L__BB0_7:
	ret;

}
	// .globl	_Z6_saxpyIdEvT_PS0_S1_i
.visible .entry _Z6_saxpyIdEvT_PS0_S1_i(
	.param .f64 _Z6_saxpyIdEvT_PS0_S1_i_param_0,
	.param .u64 .ptr .align 1 _Z6_saxpyIdEvT_PS0_S1_i_param_1,
	.param .u64 .ptr .align 1 _Z6_saxpyIdEvT_PS0_S1_i_param_2,
	.param .u32 _Z6_saxpyIdEvT_PS0_S1_i_param_3
)
{
	.reg .pred 	%p<7>;
	.reg .b32 	%r<31>;
	.reg .b64 	%rd<18>;
	.reg .b64 	%fd<17>;

	ld.param.f64 	%fd1, [_Z6_saxpyIdEvT_PS0_S1_i_param_0];
	ld.param.u64 	%rd3, [_Z6_saxpyIdEvT_PS0_S1_i_param_1];
	ld.param.u64 	%rd4, [_Z6_saxpyIdEvT_PS0_S1_i_param_2];
	ld.param.u32 	%r12, [_Z6_saxpyIdEvT_PS0_S1_i_param_3];
	cvta.to.global.u64 	%rd1, %rd4;
	cvta.to.global.u64 	%rd2, %rd3;
	mov.u32 	%r13, %nctaid.x;
	mov.u32 	%r14, %ntid.x;
	mul.lo.s32 	%r1, %r13, %r14;
	mov.u32 	%r15, %ctaid.x;
	mov.u32 	%r16, %tid.x;
	mad.lo.s32 	%r29, %r15, %r14, %r16;
	setp.ge.s32 	%p1, %r29, %r12;
	@%p1 bra 	$L__BB1_7;
	add.s32 	%r17, %r29, %r1;
	max.s32 	%r18, %r12, %r17;
	setp.lt.s32 	%p2, %r17, %r12;
	selp.u32 	%r19, 1, 0, %p2;
	add.s32 	%r20, %r17, %r19;
	sub.s32 	%r21, %r18, %r20;
	div.u32 	%r22, %r21, %r1;
	add.s32 	%r3, %r22, %r19;
	and.b32  	%r23, %r3, 3;
	setp.eq.s32 	%p3, %r23, 3;
	@%p3 bra 	$L__BB1_4;
	add.s32 	%r24, %r3, 1;
	and.b32  	%r25, %r24, 3;
	neg.s32 	%r27, %r25;
$L__BB1_3:
	.pragma "nounroll";
	mul.wide.s32 	%rd5, %r29, 8;
	add.s64 	%rd6, %rd1, %rd5;
	add.s64 	%rd7, %rd2, %rd5;
	ld.global.f64 	%fd2, [%rd7];
	ld.global.f64 	%fd3, [%rd6];
	fma.rn.f64 	%fd4, %fd1, %fd2, %fd3;
	st.global.f64 	[%rd6], %fd4;
	add.s32 	%r29, %r29, %r1;
	add.s32 	%r27, %r27, 1;
	setp.ne.s32 	%p4, %r27, 0;
	@%p4 bra 	$L__BB1_3;
$L__BB1_4:
	setp.lt.u32 	%p5, %r3, 3;
	@%p5 bra 	$L__BB1_7;
	mul.wide.s32 	%rd11, %r1, 8;
	shl.b32 	%r26, %r1, 2;
$L__BB1_6:
	mul.wide.s32 	%rd8, %r29, 8;
	add.s64 	%rd9, %rd2, %rd8;
	ld.global.f64 	%fd5, [%rd9];
	add.s64 	%rd10, %rd1, %rd8;
	ld.global.f64 	%fd6, [%rd10];
	fma.rn.f64 	%fd7, %fd1, %fd5, %fd6;
	st.global.f64 	[%rd10], %fd7;
	add.s64 	%rd12, %rd9, %rd11;
	ld.global.f64 	%fd8, [%rd12];
	add.s64 	%rd13, %rd10, %rd11;
	ld.global.f64 	%fd9, [%rd13];
	fma.rn.f64 	%fd10, %fd1, %fd8, %fd9;
	st.global.f64 	[%rd13], %fd10;
	add.s64 	%rd14, %rd12, %rd11;
	ld.global.f64 	%fd11, [%rd14];
	add.s64 	%rd15, %rd13, %rd11;
	ld.global.f64 	%fd12, [%rd15];
	fma.rn.f64 	%fd13, %fd1, %fd11, %fd12;
	st.global.f64 	[%rd15], %fd13;
	add.s64 	%rd16, %rd14, %rd11;
	ld.global.f64 	%fd14, [%rd16];
	add.s64 	%rd17, %rd15, %rd11;
	ld.global.f64 	%fd15, [%rd17];
	fma.rn.f64 	%fd16, %fd1, %fd14, %fd15;
	st.global.f64 	[%rd17], %fd16;
	add.s32 	%r29, %r26, %r29;
	setp.lt.s32 	%p6, %r29, %r12;
	@%p6 bra 	$L__BB1_6;
$L__BB1_7:
	ret;

}


// ===== COMPILED SASS (sm_100) =====

	.target	sm_100

	.elftype	@"ET_EXEC"


//--------------------- .note.nv.tkinfo           --------------------------
	.section	.note.nv.tkinfo,"",@"SHT_NOTE"
	.sectionflags	@"SHF_NOTE_NV_TKINFO"
	.tkinfo
        /*0018*/ 	.word	0x00000002
        /*0030*/ 	.string	""
        /*0030*/ 	.string	"ptxas"
        /*0030*/ 	.string	"Cuda compilation tools, release 13.0, V13.0.88"
        /*0030*/ 	.string	"Build cuda_13.0.r13.0/compiler.36424714_0"
        /*0030*/ 	.string	"-arch sm_100 -m 64 "



//--------------------- .note.nv.cuinfo           --------------------------
	.section	.note.nv.cuinfo,"",@"SHT_NOTE"
	.sectionflags	@"SHF_NOTE_NV_CUINFO"
        /*0018*/ 	.short	0x0002
        /*001a*/ 	.short	0x0064
        /*001c*/ 	.short	0x0082
	.zero		2


//--------------------- .nv.info                  --------------------------
	.section	.nv.info,"",@"SHT_CUDA_INFO"
	.align	4


	//----- nvinfo : EIATTR_REGCOUNT
	.align		4
        /*0000*/ 	.byte	0x04, 0x2f
        /*0002*/ 	.short	(.L_1 - .L_0)
	.align		4
.L_0:
        /*0004*/ 	.word	index@(_Z6_saxpyIfEvT_PS0_S1_i)
        /*0008*/ 	.word	0x00000018


	//----- nvinfo : EIATTR_FRAME_SIZE
	.align		4
.L_1:
        /*000c*/ 	.byte	0x04, 0x11
        /*000e*/ 	.short	(.L_3 - .L_2)
	.align		4
.L_2:
        /*0010*/ 	.word	index@(_Z6_saxpyIfEvT_PS0_S1_i)
        /*0014*/ 	.word	0x00000000


	//----- nvinfo : EIATTR_REGCOUNT
	.align		4
.L_3:
        /*0018*/ 	.byte	0x04, 0x2f
        /*001a*/ 	.short	(.L_5 - .L_4)
	.align		4
.L_4:
        /*001c*/ 	.word	index@(_Z6_saxpyIdEvT_PS0_S1_i)
        /*0020*/ 	.word	0x0000001a


	//----- nvinfo : EIATTR_FRAME_SIZE
	.align		4
.L_5:
        /*0024*/ 	.byte	0x04, 0x11
        /*0026*/ 	.short	(.L_7 - .L_6)
	.align		4
.L_6:
        /*0028*/ 	.word	index@(_Z6_saxpyIdEvT_PS0_S1_i)
        /*002c*/ 	.word	0x00000000


	//----- nvinfo : EIATTR_MIN_STACK_SIZE
	.align		4
.L_7:
        /*0030*/ 	.byte	0x04, 0x12
        /*0032*/ 	.short	(.L_9 - .L_8)
	.align		4
.L_8:
        /*0034*/ 	.word	index@(_Z6_saxpyIdEvT_PS0_S1_i)
        /*0038*/ 	.word	0x00000000


	//----- nvinfo : EIATTR_MIN_STACK_SIZE
	.align		4
.L_9:
        /*003c*/ 	.byte	0x04, 0x12
        /*003e*/ 	.short	(.L_11 - .L_10)
	.align		4
.L_10:
        /*0040*/ 	.word	index@(_Z6_saxpyIfEvT_PS0_S1_i)
        /*0044*/ 	.word	0x00000000
.L_11:


//--------------------- .nv.compat                --------------------------
	.section	.nv.compat,"",@"SHT_CUDA_COMPAT_INFO"
	.align	4
        /*0000*/ 	.byte	0x02, 0x09, 0x00, 0x00, 0x02, 0x02, 0x01, 0x00, 0x02, 0x05, 0x05, 0x00, 0x03, 0x07, 0x01, 0x01
        /*0010*/ 	.byte	0x02, 0x03, 0x00, 0x00, 0x02, 0x06, 0x01, 0x00, 0x04, 0x0b, 0x08, 0x00, 0x01, 0x00, 0x00, 0x00
        /*0020*/ 	.byte	0x00, 0x00, 0x00, 0x00


//--------------------- .nv.info._Z6_saxpyIdEvT_PS0_S1_i --------------------------
	.section	.nv.info._Z6_saxpyIdEvT_PS0_S1_i,"",@"SHT_CUDA_INFO"
	.sectionflags	@""
	.align	4


	//----- nvinfo : EIATTR_CUDA_API_VERSION
	.align		4
        /*0000*/ 	.byte	0x04, 0x37
        /*0002*/ 	.short	(.L_13 - .L_12)
.L_12:
        /*0004*/ 	.word	0x00000082


	//----- nvinfo : EIATTR_KPARAM_INFO
	.align		4
.L_13:
        /*0008*/ 	.byte	0x04, 0x17
        /*000a*/ 	.short	(.L_15 - .L_14)
.L_14:
        /*000c*/ 	.word	0x00000000
        /*0010*/ 	.short	0x0003
        /*0012*/ 	.short	0x0018
        /*0014*/ 	.byte	0x00, 0xf0, 0x11, 0x00


	//----- nvinfo : EIATTR_KPARAM_INFO
	.align		4
.L_15:
        /*0018*/ 	.byte	0x04, 0x17
        /*001a*/ 	.short	(.L_17 - .L_16)
.L_16:
        /*001c*/ 	.word	0x00000000
        /*0020*/ 	.short	0x0002
        /*0022*/ 	.short	0x0010
        /*0024*/ 	.byte	0x00, 0xf5, 0x21, 0x00


	//----- nvinfo : EIATTR_KPARAM_INFO
	.align		4
.L_17:
        /*0028*/ 	.byte	0x04, 0x17
        /*002a*/ 	.short	(.L_19 - .L_18)
.L_18:
        /*002c*/ 	.word	0x00000000
        /*0030*/ 	.short	0x0001
        /*0032*/ 	.short	0x0008
        /*0034*/ 	.byte	0x00, 0xf5, 0x21, 0x00


	//----- nvinfo : EIATTR_KPARAM_INFO
	.align		4
.L_19:
        /*0038*/ 	.byte	0x04, 0x17
        /*003a*/ 	.short	(.L_21 - .L_20)
.L_20:
        /*003c*/ 	.word	0x00000000
        /*0040*/ 	.short	0x0000
        /*0042*/ 	.short	0x0000
        /*0044*/ 	.byte	0x00, 0xf0, 0x21, 0x00


	//----- nvinfo : EIATTR_SPARSE_MMA_MASK
	.align		4
.L_21:
        /*0048*/ 	.byte	0x03, 0x50
        /*004a*/ 	.short	0x0000


	//----- nvinfo : EIATTR_MAXREG_COUNT
	.align		4
        /*004c*/ 	.byte	0x03, 0x1b
        /*004e*/ 	.short	0x00ff


	//----- nvinfo : EIATTR_MERCURY_ISA_VERSION
	.align		4
        /*0050*/ 	.byte	0x03, 0x5f
        /*0052*/ 	.short	0x0101


	//----- nvinfo : EIATTR_VRC_CTA_INIT_COUNT
	.align		4
        /*0054*/ 	.byte	0x02, 0x4a
	.zero		1
	.zero		1


	//----- nvinfo : EIATTR_EXIT_INSTR_OFFSETS
	.align		4
        /*0058*/ 	.byte	0x04, 0x1c
        /*005a*/ 	.short	(.L_23 - .L_22)


	//   ....[0]....
.L_22:
        /*005c*/ 	.word	0x00000090


	//   ....[1]....
        /*0060*/ 	.word	0x00000390


	//   ....[2]....
        /*0064*/ 	.word	0x00000580


	//----- nvinfo : EIATTR_CRS_STACK_SIZE
	.align		4
.L_23:
        /*0068*/ 	.byte	0x04, 0x1e
        /*006a*/ 	.short	(.L_25 - .L_24)
.L_24:
        /*006c*/ 	.word	0x00000000


	//----- nvinfo : EIATTR_CBANK_PARAM_SIZE
	.align		4
.L_25:
        /*0070*/ 	.byte	0x03, 0x19
        /*0072*/ 	.short	0x001c


	//----- nvinfo : EIATTR_PARAM_CBANK
	.align		4
        /*0074*/ 	.byte	0x04, 0x0a
        /*0076*/ 	.short	(.L_27 - .L_26)
	.align		4
.L_26:
        /*0078*/ 	.word	index@(.nv.constant0._Z6_saxpyIdEvT_PS0_S1_i)
        /*007c*/ 	.short	0x0380
        /*007e*/ 	.short	0x001c


	//----- nvinfo : EIATTR_SW_WAR
	.align		4
.L_27:
        /*0080*/ 	.byte	0x04, 0x36
        /*0082*/ 	.short	(.L_29 - .L_28)
.L_28:
        /*0084*/ 	.word	0x00000008
.L_29:


//--------------------- .nv.info._Z6_saxpyIfEvT_PS0_S1_i --------------------------
	.section	.nv.info._Z6_saxpyIfEvT_PS0_S1_i,"",@"SHT_CUDA_INFO"
	.sectionflags	@""
	.align	4


	//----- nvinfo : EIATTR_CUDA_API_VERSION
	.align		4
        /*0000*/ 	.byte	0x04, 0x37
        /*0002*/ 	.short	(.L_31 - .L_30)
.L_30:
        /*0004*/ 	.word	0x00000082


	//----- nvinfo : EIATTR_KPARAM_INFO
	.align		4
.L_31:
        /*0008*/ 	.byte	0x04, 0x17
        /*000a*/ 	.short	(.L_33 - .L_32)
.L_32:
        /*000c*/ 	.word	0x00000000
        /*0010*/ 	.short	0x0003
        /*0012*/ 	.short	0x0018
        /*0014*/ 	.byte	0x00, 0xf0, 0x11, 0x00


	//----- nvinfo : EIATTR_KPARAM_INFO
	.align		4
.L_33:
        /*0018*/ 	.byte	0x04, 0x17
        /*001a*/ 	.short	(.L_35 - .L_34)
.L_34:
        /*001c*/ 	.word	0x00000000
        /*0020*/ 	.short	0x0002
        /*0022*/ 	.short	0x0010
        /*0024*/ 	.byte	0x00, 0xf5, 0x21, 0x00


	//----- nvinfo : EIATTR_KPARAM_INFO
	.align		4
.L_35:
        /*0028*/ 	.byte	0x04, 0x17
        /*002a*/ 	.short	(.L_37 - .L_36)
.L_36:
        /*002c*/ 	.word	0x00000000
        /*0030*/ 	.short	0x0001
        /*0032*/ 	.short	0x0008
        /*0034*/ 	.byte	0x00, 0xf5, 0x21, 0x00


	//----- nvinfo : EIATTR_KPARAM_INFO
	.align		4
.L_37:
        /*0038*/ 	.byte	0x04, 0x17
        /*003a*/ 	.short	(.L_39 - .L_38)
.L_38:
        /*003c*/ 	.word	0x00000000
        /*0040*/ 	.short	0x0000
        /*0042*/ 	.short	0x0000
        /*0044*/ 	.byte	0x00, 0xf0, 0x11, 0x00


	//----- nvinfo : EIATTR_SPARSE_MMA_MASK
	.align		4
.L_39:
        /*0048*/ 	.byte	0x03, 0x50
        /*004a*/ 	.short	0x0000


	//----- nvinfo : EIATTR_MAXREG_COUNT
	.align		4
        /*004c*/ 	.byte	0x03, 0x1b
        /*004e*/ 	.short	0x00ff


	//----- nvinfo : EIATTR_MERCURY_ISA_VERSION
	.align		4
        /*0050*/ 	.byte	0x03, 0x5f
        /*0052*/ 	.short	0x0101


	//----- nvinfo : EIATTR_VRC_CTA_INIT_COUNT
	.align		4
        /*0054*/ 	.byte	0x02, 0x4a
	.zero		1
	.zero		1


	//----- nvinfo : EIATTR_EXIT_INSTR_OFFSETS
	.align		4
        /*0058*/ 	.byte	0x04, 0x1c
        /*005a*/ 	.short	(.L_41 - .L_40)


	//   ....[0]....
.L_40:
        /*005c*/ 	.word	0x00000090


	//   ....[1]....
        /*0060*/ 	.word	0x000003a0


	//   ....[2]....
        /*0064*/ 	.word	0x00000580


	//----- nvinfo : EIATTR_CRS_STACK_SIZE
	.align		4
.L_41:
        /*0068*/ 	.byte	0x04, 0x1e
        /*006a*/ 	.short	(.L_43 - .L_42)
.L_42:
        /*006c*/ 	.word	0x00000000


	//----- nvinfo : EIATTR_CBANK_PARAM_SIZE
	.align		4
.L_43:
        /*0070*/ 	.byte	0x03, 0x19
        /*0072*/ 	.short	0x001c


	//----- nvinfo : EIATTR_PARAM_CBANK
	.align		4
        /*0074*/ 	.byte	0x04, 0x0a
        /*0076*/ 	.short	(.L_45 - .L_44)
	.align		4
.L_44:
        /*0078*/ 	.word	index@(.nv.constant0._Z6_saxpyIfEvT_PS0_S1_i)
        /*007c*/ 	.short	0x0380
        /*007e*/ 	.short	0x001c


	//----- nvinfo : EIATTR_SW_WAR
	.align		4
.L_45:
        /*0080*/ 	.byte	0x04, 0x36
        /*0082*/ 	.short	(.L_47 - .L_46)
.L_46:
        /*0084*/ 	.word	0x00000008
.L_47:


//--------------------- .nv.callgraph             --------------------------
	.section	.nv.callgraph,"",@"SHT_CUDA_CALLGRAPH"
	.align	4
	.sectionentsize	8
	.align		4
        /*0000*/ 	.word	0x00000000
	.align		4
        /*0004*/ 	.word	0xffffffff
	.align		4
        /*0008*/ 	.word	0x00000000
	.align		4
        /*000c*/ 	.word	0xfffffffe
	.align		4
        /*0010*/ 	.word	0x00000000
	.align		4
        /*0014*/ 	.word	0xfffffffd
	.align		4
        /*0018*/ 	.word	0x00000000
	.align		4
        /*001c*/ 	.word	0xfffffffc


//--------------------- .text._Z6_saxpyIdEvT_PS0_S1_i --------------------------
	.section	.text._Z6_saxpyIdEvT_PS0_S1_i,"ax",@progbits
	.align	128
        .global         _Z6_saxpyIdEvT_PS0_S1_i
        .type           _Z6_saxpyIdEvT_PS0_S1_i,@function
        .size           _Z6_saxpyIdEvT_PS0_S1_i,(.L_x_10 - _Z6_saxpyIdEvT_PS0_S1_i)
        .other          _Z6_saxpyIdEvT_PS0_S1_i,@"STO_CUDA_ENTRY STV_DEFAULT"
_Z6_saxpyIdEvT_PS0_S1_i:
.text._Z6_saxpyIdEvT_PS0_S1_i:
[----:B------:R-:W-:Y:S01]  /*0000*/  LDC R1, c[0x0][0x37c] ;  /* 0x0000df00ff017b82 */ /* 0x000fe20000000800 */
[----:B------:R-:W0:Y:S01]  /*0010*/  S2R R3, SR_TID.X ;  /* 0x0000000000037919 */ /* 0x000e220000002100 */
[----:B------:R-:W1:Y:S06]  /*0020*/  LDCU UR4, c[0x0][0x370] ;  /* 0x00006e00ff0477ac */ /* 0x000e6c0008000800 */
[----:B------:R-:W0:Y:S01]  /*0030*/  S2UR UR5, SR_CTAID.X ;  /* 0x00000000000579c3 */ /* 0x000e220000002500 */
[----:B------:R-:W2:Y:S07]  /*0040*/  LDCU UR6, c[0x0][0x398] ;  /* 0x00007300ff0677ac */ /* 0x000eae0008000800 */
[----:B------:R-:W0:Y:S02]  /*0050*/  LDC R0, c[0x0][0x360] ;  /* 0x0000d800ff007b82 */ /* 0x000e240000000800 */
[----:B0-----:R-:W-:-:S02]  /*0060*/  IMAD R3, R0, UR5, R3 ;  /* 0x0000000500037c24 */ /* 0x001fc4000f8e0203 */
[----:B-1----:R-:W-:-:S03]  /*0070*/  IMAD R0, R0, UR4, RZ ;  /* 0x0000000400007c24 */ /* 0x002fc6000f8e02ff */
[----:B--2---:R-:W-:-:S13]  /*0080*/  ISETP.GE.AND P0, PT, R3, UR6, PT ;  /* 0x0000000603007c0c */ /* 0x004fda000bf06270 */
[----:B------:R-:W-:Y:S05]  /*0090*/  @P0 EXIT ;  /* 0x000000000000094d */ /* 0x000fea0003800000 */
[----:B------:R-:W0:Y:S01]  /*00a0*/  I2F.U32.RP R8, R0 ;  /* 0x0000000000087306 */ /* 0x000e220000209000 */
[C---:B------:R-:W-:Y:S01]  /*00b0*/  IADD3 R2, PT, PT, R0.reuse, R3, RZ ;  /* 0x0000000300027210 */ /* 0x040fe20007ffe0ff */
[----:B------:R-:W-:Y:S01]  /*00c0*/  IMAD.MOV R9, RZ, RZ, -R0 ;  /* 0x000000ffff097224 */ /* 0x000fe200078e0a00 */
[----:B------:R-:W-:Y:S01]  /*00d0*/  ISETP.NE.U32.AND P2, PT, R0, RZ, PT ;  /* 0x000000ff0000720c */ /* 0x000fe20003f45070 */
[----:B------:R-:W1:Y:S01]  /*00e0*/  LDCU.64 UR4, c[0x0][0x358] ;  /* 0x00006b00ff0477ac */ /* 0x000e620008000a00 */
[C---:B------:R-:W-:Y:S01]  /*00f0*/  ISETP.GE.AND P0, PT, R2.reuse, UR6, PT ;  /* 0x0000000602007c0c */ /* 0x040fe2000bf06270 */
[----:B------:R-:W-:Y:S01]  /*0100*/  BSSY.RECONVERGENT B0, `(.L_x_0) ;  /* 0x0000028000007945 */ /* 0x000fe20003800200 */
[----:B------:R-:W-:Y:S02]  /*0110*/  VIMNMX R7, PT, PT, R2, UR6, !PT ;  /* 0x0000000602077c48 */ /* 0x000fe4000ffe0100 */
[----:B------:R-:W-:-:S04]  /*0120*/  SEL R6, RZ, 0x1, P0 ;  /* 0x00000001ff067807 */ /* 0x000fc80000000000 */
[----:B------:R-:W-:Y:S01]  /*0130*/  IADD3 R7, PT, PT, R7, -R2, -R6 ;  /* 0x8000000207077210 */ /* 0x000fe20007ffe806 */
[----:B0-----:R-:W0:Y:S02]  /*0140*/  MUFU.RCP R8, R8 ;  /* 0x0000000800087308 */ /* 0x001e240000001000 */
[----:B0-----:R-:W-:-:S06]  /*0150*/  IADD3 R4, PT, PT, R8, 0xffffffe, RZ ;  /* 0x0ffffffe08047810 */ /* 0x001fcc0007ffe0ff */
[----:B------:R0:W2:Y:S02]  /*0160*/  F2I.FTZ.U32.TRUNC.NTZ R5, R4 ;  /* 0x0000000400057305 */ /* 0x0000a4000021f000 */
[----:B0-----:R-:W-:Y:S02]  /*0170*/  IMAD.MOV.U32 R4, RZ, RZ, RZ ;  /* 0x000000ffff047224 */ /* 0x001fe400078e00ff */
[----:B--2---:R-:W-:-:S04]  /*0180*/  IMAD R9, R9, R5, RZ ;  /* 0x0000000509097224 */ /* 0x004fc800078e02ff */
[----:B------:R-:W-:-:S06]  /*0190*/  IMAD.HI.U32 R8, R5, R9, R4 ;  /* 0x0000000905087227 */ /* 0x000fcc00078e0004 */
[----:B------:R-:W-:-:S05]  /*01a0*/  IMAD.HI.U32 R5, R8, R7, RZ ;  /* 0x0000000708057227 */ /* 0x000fca00078e00ff */
[----:B------:R-:W-:-:S05]  /*01b0*/  IADD3 R2, PT, PT, -R5, RZ, RZ ;  /* 0x000000ff05027210 */ /* 0x000fca0007ffe1ff */
[----:B------:R-:W-:-:S05]  /*01c0*/  IMAD R7, R0, R2, R7 ;  /* 0x0000000200077224 */ /* 0x000fca00078e0207 */
[----:B------:R-:W-:-:S13]  /*01d0*/  ISETP.GE.U32.AND P0, PT, R7, R0, PT ;  /* 0x000000000700720c */ /* 0x000fda0003f06070 */
[----:B------:R-:W-:Y:S01]  /*01e0*/  @P0 IMAD.IADD R7, R7, 0x1, -R0 ;  /* 0x0000000107070824 */ /* 0x000fe200078e0a00 */
[----:B------:R-:W-:-:S04]  /*01f0*/  @P0 IADD3 R5, PT, PT, R5, 0x1, RZ ;  /* 0x0000000105050810 */ /* 0x000fc80007ffe0ff */
[----:B------:R-:W-:-:S13]  /*0200*/  ISETP.GE.U32.AND P1, PT, R7, R0, PT ;  /* 0x000000000700720c */ /* 0x000fda0003f26070 */
[----:B------:R-:W-:Y:S01]  /*0210*/  @P1 VIADD R5, R5, 0x1 ;  /* 0x0000000105051836 */ /* 0x000fe20000000000 */
[----:B------:R-:W-:-:S04]  /*0220*/  @!P2 LOP3.LUT R5, RZ, R0, RZ, 0x33, !PT ;  /* 0x00000000ff05a212 */ /* 0x000fc800078e33ff */
[----:B------:R-:W-:-:S04]  /*0230*/  IADD3 R2, PT, PT, R6, R5, RZ ;  /* 0x0000000506027210 */ /* 0x000fc80007ffe0ff */
[C---:B------:R-:W-:Y:S02]  /*0240*/  LOP3.LUT R4, R2.reuse, 0x3, RZ, 0xc0, !PT ;  /* 0x0000000302047812 */ /* 0x040fe400078ec0ff */
[----:B------:R-:W-:Y:S02]  /*0250*/  ISETP.GE.U32.AND P1, PT, R2, 0x3, PT ;  /* 0x000000030200780c */ /* 0x000fe40003f26070 */
[----:B------:R-:W-:-:S13]  /*0260*/  ISETP.NE.AND P0, PT, R4, 0x3, PT ;  /* 0x000000030400780c */ /* 0x000fda0003f05270 */
[----:B-1----:R-:W-:Y:S05]  /*0270*/  @!P0 BRA `(.L_x_1) ;  /* 0x0000000000408947 */ /* 0x002fea0003800000 */
[----:B------:R-:W0:Y:S01]  /*0280*/  LDC.64 R10, c[0x0][0x390] ;  /* 0x0000e400ff0a7b82 */ /* 0x000e220000000a00 */
[----:B------:R-:W-:-:S05]  /*0290*/  VIADD R2, R2, 0x1 ;  /* 0x0000000102027836 */ /* 0x000fca0000000000 */
[----:B------:R-:W-:Y:S02]  /*02a0*/  LOP3.LUT R2, R2, 0x3, RZ, 0xc0, !PT ;  /* 0x0000000302027812 */ /* 0x000fe400078ec0ff */
[----:B------:R-:W1:Y:S02]  /*02b0*/  LDC.64 R14, c[0x0][0x380] ;  /* 0x0000e000ff0e7b82 */ /* 0x000e640000000a00 */
[----:B------:R-:W-:-:S06]  /*02c0*/  IADD3 R2, PT, PT, -R2, RZ, RZ ;  /* 0x000000ff02027210 */ /* 0x000fcc0007ffe1ff */
[----:B------:R-:W2:Y:S02]  /*02d0*/  LDC.64 R12, c[0x0][0x388] ;  /* 0x0000e200ff0c7b82 */ /* 0x000ea40000000a00 */
.L_x_2:
[----:B--2---:R-:W-:-:S04]  /*02e0*/  IMAD.WIDE R6, R3, 0x8, R12 ;  /* 0x0000000803067825 */ /* 0x004fc800078e020c */
[----:B0--3--:R-:W-:Y:S02]  /*02f0*/  IMAD.WIDE R4, R3, 0x8, R10 ;  /* 0x0000000803047825 */ /* 0x009fe400078e020a */
[----:B------:R-:W1:Y:S04]  /*0300*/  LDG.E.64 R6, desc[UR4][R6.64] ;  /* 0x0000000406067981 */ /* 0x000e68000c1e1b00 */
[----:B------:R-:W1:Y:S01]  /*0310*/  LDG.E.64 R8, desc[UR4][R4.64] ;  /* 0x0000000404087981 */ /* 0x000e62000c1e1b00 */
[----:B------:R-:W-:Y:S01]  /*0320*/  VIADD R2, R2, 0x1 ;  /* 0x0000000102027836 */ /* 0x000fe20000000000 */
[----:B------:R-:W-:-:S04]  /*0330*/  IADD3 R3, PT, PT, R0, R3, RZ ;  /* 0x0000000300037210 */ /* 0x000fc80007ffe0ff */
[----:B------:R-:W-:Y:S01]  /*0340*/  ISETP.NE.AND P0, PT, R2, RZ, PT ;  /* 0x000000ff0200720c */ /* 0x000fe20003f05270 */
[----:B-1----:R-:W-:-:S07]  /*0350*/  DFMA R8, R6, R14, R8 ;  /* 0x0000000e0608722b */ /* 0x002fce0000000008 */
[----:B------:R3:W-:Y:S05]  /*0360*/  STG.E.64 desc[UR4][R4.64], R8 ;  /* 0x0000000804007986 */ /* 0x0007ea000c101b04 */
[----:B------:R-:W-:Y:S05]  /*0370*/  @P0 BRA `(.L_x_2) ;  /* 0xfffffffc00d80947 */ /* 0x000fea000383ffff */
.L_x_1:
[----:B------:R-:W-:Y:S05]  /*0380*/  BSYNC.RECONVERGENT B0 ;  /* 0x0000000000007941 */ /* 0x000fea0003800200 */
.L_x_0:
[----:B------:R-:W-:Y:S05]  /*0390*/  @!P1 EXIT ;  /* 0x000000000000994d */ /* 0x000fea0003800000 */
.L_x_3:
[----:B---3--:R-:W0:Y:S08]  /*03a0*/  LDC.64 R4, c[0x0][0x388] ;  /* 0x0000e200ff047b82 */ /* 0x008e300000000a00 */
[----:B-1----:R-:W1:Y:S01]  /*03b0*/  LDC.64 R6, c[0x0][0x390] ;  /* 0x0000e400ff067b82 */ /* 0x002e620000000a00 */
[----:B0-----:R-:W-:-:S07]  /*03c0*/  IMAD.WIDE R16, R3, 0x8, R4 ;  /* 0x0000000803107825 */ /* 0x001fce00078e0204 */
[----:B------:R-:W0:Y:S01]  /*03d0*/  LDC.64 R4, c[0x0][0x380] ;  /* 0x0000e000ff047b82 */ /* 0x000e220000000a00 */
[----:B-1----:R-:W-:Y:S02]  /*03e0*/  IMAD.WIDE R22, R3, 0x8, R6 ;  /* 0x0000000803167825 */ /* 0x002fe400078e0206 */
[----:B------:R-:W0:Y:S04]  /*03f0*/  LDG.E.64 R6, desc[UR4][R16.64] ;  /* 0x0000000410067981 */ /* 0x000e28000c1e1b00 */
[----:B------:R-:W0:Y:S01]  /*0400*/  LDG.E.64 R8, desc[UR4][R22.64] ;  /* 0x0000000416087981 */ /* 0x000e22000c1e1b00 */
[----:B------:R-:W-:Y:S01]  /*0410*/  IMAD.WIDE R12, R0, 0x8, R22 ;  /* 0x00000008000c7825 */ /* 0x000fe200078e0216 */
[----:B0-----:R-:W-:-:S03]  /*0420*/  DFMA R6, R6, R4, R8 ;  /* 0x000000040606722b */ /* 0x001fc60000000008 */
[----:B------:R-:W-:-:S04]  /*0430*/  IMAD.WIDE R8, R0, 0x8, R16 ;  /* 0x0000000800087825 */ /* 0x000fc800078e0210 */
[----:B------:R0:W-:Y:S04]  /*0440*/  STG.E.64 desc[UR4][R22.64], R6 ;  /* 0x0000000616007986 */ /* 0x0001e8000c101b04 */
[----:B------:R-:W2:Y:S04]  /*0450*/  LDG.E.64 R10, desc[UR4][R8.64] ;  /* 0x00000004080a7981 */ /* 0x000ea8000c1e1b00 */
[----:B------:R-:W2:Y:S01]  /*0460*/  LDG.E.64 R14, desc[UR4][R12.64] ;  /* 0x000000040c0e7981 */ /* 0x000ea2000c1e1b00 */
[----:B------:R-:W-:Y:S01]  /*0470*/  IMAD.WIDE R18, R0, 0x8, R12 ;  /* 0x0000000800127825 */ /* 0x000fe200078e020c */
[----:B--2---:R-:W-:-:S03]  /*0480*/  DFMA R10, R10, R4, R14 ;  /* 0x000000040a0a722b */ /* 0x004fc6000000000e */
[----:B------:R-:W-:-:S04]  /*0490*/  IMAD.WIDE R14, R0, 0x8, R8 ;  /* 0x00000008000e7825 */ /* 0x000fc800078e0208 */
[----:B------:R1:W-:Y:S04]  /*04a0*/  STG.E.64 desc[UR4][R12.64], R10 ;  /* 0x0000000a0c007986 */ /* 0x0003e8000c101b04 */
[----:B------:R-:W2:Y:S04]  /*04b0*/  LDG.E.64 R16, desc[UR4][R14.64] ;  /* 0x000000040e107981 */ /* 0x000ea8000c1e1b00 */
[----:B------:R-:W2:Y:S01]  /*04c0*/  LDG.E.64 R20, desc[UR4][R18.64] ;  /* 0x0000000412147981 */ /* 0x000ea2000c1e1b00 */
[----:B0-----:R-:W-:Y:S01]  /*04d0*/  IMAD.WIDE R6, R0, 0x8, R18 ;  /* 0x0000000800067825 */ /* 0x001fe200078e0212 */
[----:B--2---:R-:W-:-:S03]  /*04e0*/  DFMA R16, R16, R4, R20 ;  /* 0x000000041010722b */ /* 0x004fc60000000014 */
[----:B------:R-:W-:-:S04]  /*04f0*/  IMAD.WIDE R20, R0, 0x8, R14 ;  /* 0x0000000800147825 */ /* 0x000fc800078e020e */
[----:B------:R1:W-:Y:S04]  /*0500*/  STG.E.64 desc[UR4][R18.64], R16 ;  /* 0x0000001012007986 */ /* 0x0003e8000c101b04 */
[----:B------:R-:W2:Y:S04]  /*0510*/  LDG.E.64 R20, desc[UR4][R20.64] ;  /* 0x0000000414147981 */ /* 0x000ea8000c1e1b00 */
[----:B------:R-:W2:Y:S01]  /*0520*/  LDG.E.64 R8, desc[UR4][R6.64] ;  /* 0x0000000406087981 */ /* 0x000ea2000c1e1b00 */
[----:B------:R-:W-:-:S04]  /*0530*/  LEA R3, R0, R3, 0x2 ;  /* 0x0000000300037211 */ /* 0x000fc800078e10ff */
[----:B------:R-:W-:Y:S01]  /*0540*/  ISETP.GE.AND P0, PT, R3, UR6, PT ;  /* 0x0000000603007c0c */ /* 0x000fe2000bf06270 */
[----:B--2---:R-:W-:-:S07]  /*0550*/  DFMA R8, R20, R4, R8 ;  /* 0x000000041408722b */ /* 0x004fce0000000008 */
[----:B------:R1:W-:Y:S05]  /*0560*/  STG.E.64 desc[UR4][R6.64], R8 ;  /* 0x0000000806007986 */ /* 0x0003ea000c101b04 */
[----:B------:R-:W-:Y:S05]  /*0570*/  @!P0 BRA `(.L_x_3) ;  /* 0xfffffffc00888947 */ /* 0x000fea000383ffff */
[----:B------:R-:W-:Y:S05]  /*0580*/  EXIT ;  /* 0x000000000000794d */ /* 0x000fea0003800000 */
.L_x_4:
[----:B------:R-:W-:-:S00]  /*0590*/  BRA `(.L_x_4) ;  /* 0xfffffffc00fc7947 */ /* 0x000fc0000383ffff */
[----:B------:R-:W-:-:S00]  /*05a0*/  NOP ;  /* 0x0000000000007918 */ /* 0x000fc00000000000 */
        /* <DEDUP_REMOVED lines=13> */
.L_x_10:


//--------------------- .text._Z6_saxpyIfEvT_PS0_S1_i --------------------------
	.section	.text._Z6_saxpyIfEvT_PS0_S1_i,"ax",@progbits
	.align	128
        .global         _Z6_saxpyIfEvT_PS0_S1_i
        .type           _Z6_saxpyIfEvT_PS0_S1_i,@function
        .size           _Z6_saxpyIfEvT_PS0_S1_i,(.L_x_11 - _Z6_saxpyIfEvT_PS0_S1_i)
        .other          _Z6_saxpyIfEvT_PS0_S1_i,@"STO_CUDA_ENTRY STV_DEFAULT"
_Z6_saxpyIfEvT_PS0_S1_i:
.text._Z6_saxpyIfEvT_PS0_S1_i:
        /* <DEDUP_REMOVED lines=11> */
[C---:B------:R-:W-:Y:S01]  /*00b0*/  IMAD.IADD R2, R0.reuse, 0x1, R3 ;  /* 0x0000000100027824 */ /* 0x040fe200078e0203 */
[----:B------:R-:W-:Y:S01]  /*00c0*/  IADD3 R9, PT, PT, RZ, -R0, RZ ;  /* 0x80000000ff097210 */ /* 0x000fe20007ffe0ff */
[----:B------:R-:W1:Y:S01]  /*00d0*/  LDCU UR8, c[0x0][0x380] ;  /* 0x00007000ff0877ac */ /* 0x000e620008000800 */
[----:B------:R-:W-:Y:S01]  /*00e0*/  ISETP.NE.U32.AND P2, PT, R0, RZ, PT ;  /* 0x000000ff0000720c */ /* 0x000fe20003f45070 */
[----:B------:R-:W-:Y:S01]  /*00f0*/  BSSY.RECONVERGENT B0, `(.L_x_5) ;  /* 0x000002a000007945 */ /* 0x000fe20003800200 */
[C---:B------:R-:W-:Y:S01]  /*0100*/  ISETP.GE.AND P0, PT, R2.reuse, UR6, PT ;  /* 0x0000000602007c0c */ /* 0x040fe2000bf06270 */
[----:B------:R-:W2:Y:S01]  /*0110*/  LDCU.64 UR4, c[0x0][0x358] ;  /* 0x00006b00ff0477ac */ /* 0x000ea20008000a00 */
[----:B------:R-:W-:Y:S02]  /*0120*/  VIMNMX R7, PT, PT, R2, UR6, !PT ;  /* 0x0000000602077c48 */ /* 0x000fe4000ffe0100 */
[----:B------:R-:W-:Y:S01]  /*0130*/  SEL R6, RZ, 0x1, P0 ;  /* 0x00000001ff067807 */ /* 0x000fe20000000000 */
[----:B------:R-:W3:Y:S03]  /*0140*/  LDCU UR7, c[0x0][0x380] ;  /* 0x00007000ff0777ac */ /* 0x000ee60008000800 */
[----:B------:R-:W-:Y:S01]  /*0150*/  IADD3 R7, PT, PT, R7, -R2, -R6 ;  /* 0x8000000207077210 */ /* 0x000fe20007ffe806 */
[----:B0-----:R-:W0:Y:S02]  /*0160*/  MUFU.RCP R8, R8 ;  /* 0x0000000800087308 */ /* 0x001e240000001000 */
[----:B0-----:R-:W-:-:S06]  /*0170*/  IADD3 R4, PT, PT, R8, 0xffffffe, RZ ;  /* 0x0ffffffe08047810 */ /* 0x001fcc0007ffe0ff */
[----:B------:R0:W4:Y:S02]  /*0180*/  F2I.FTZ.U32.TRUNC.NTZ R5, R4 ;  /* 0x0000000400057305 */ /* 0x000124000021f000 */
[----:B0-----:R-:W-:Y:S02]  /*0190*/  HFMA2 R4, -RZ, RZ, 0, 0 ;  /* 0x00000000ff047431 */ /* 0x001fe400000001ff */
[----:B----4-:R-:W-:-:S04]  /*01a0*/  IMAD R9, R9, R5, RZ ;  /* 0x0000000509097224 */ /* 0x010fc800078e02ff */
        /* <DEDUP_REMOVED lines=8> */
[----:B------:R-:W-:Y:S02]  /*0230*/  @P1 IADD3 R5, PT, PT, R5, 0x1, RZ ;  /* 0x0000000105051810 */ /* 0x000fe40007ffe0ff */
[----:B------:R-:W-:-:S05]  /*0240*/  @!P2 LOP3.LUT R5, RZ, R0, RZ, 0x33, !PT ;  /* 0x00000000ff05a212 */ /* 0x000fca00078e33ff */
[----:B------:R-:W-:-:S05]  /*0250*/  IMAD.IADD R2, R6, 0x1, R5 ;  /* 0x0000000106027824 */ /* 0x000fca00078e0205 */
[C---:B------:R-:W-:Y:S02]  /*0260*/  LOP3.LUT R4, R2.reuse, 0x3, RZ, 0xc0, !PT ;  /* 0x0000000302047812 */ /* 0x040fe400078ec0ff */
[----:B------:R-:W-:Y:S02]  /*0270*/  ISETP.GE.U32.AND P1, PT, R2, 0x3, PT ;  /* 0x000000030200780c */ /* 0x000fe40003f26070 */
[----:B------:R-:W-:-:S13]  /*0280*/  ISETP.NE.AND P0, PT, R4, 0x3, PT ;  /* 0x000000030400780c */ /* 0x000fda0003f05270 */
[----:B-123--:R-:W-:Y:S05]  /*0290*/  @!P0 BRA `(.L_x_6) ;  /* 0x00000000003c8947 */ /* 0x00efea0003800000 */
[----:B------:R-:W0:Y:S01]  /*02a0*/  LDC.64 R8, c[0x0][0x390] ;  /* 0x0000e400ff087b82 */ /* 0x000e220000000a00 */
[----:B------:R-:W-:-:S04]  /*02b0*/  IADD3 R2, PT, PT, R2, 0x1, RZ ;  /* 0x0000000102027810 */ /* 0x000fc80007ffe0ff */
[----:B------:R-:W-:-:S03]  /*02c0*/  LOP3.LUT R2, R2, 0x3, RZ, 0xc0, !PT ;  /* 0x0000000302027812 */ /* 0x000fc600078ec0ff */
[----:B------:R-:W1:Y:S01]  /*02d0*/  LDC.64 R10, c[0x0][0x388] ;  /* 0x0000e200ff0a7b82 */ /* 0x000e620000000a00 */
[----:B------:R-:W-:-:S07]  /*02e0*/  IADD3 R2, PT, PT, -R2, RZ, RZ ;  /* 0x000000ff02027210 */ /* 0x000fce0007ffe1ff */
.L_x_7:
[----:B-1----:R-:W-:-:S04]  /*02f0*/  IMAD.WIDE R6, R3, 0x4, R10 ;  /* 0x0000000403067825 */ /* 0x002fc800078e020a */
[----:B0-2---:R-:W-:Y:S02]  /*0300*/  IMAD.WIDE R4, R3, 0x4, R8 ;  /* 0x0000000403047825 */ /* 0x005fe400078e0208 */
[----:B------:R-:W2:Y:S04]  /*0310*/  LDG.E R6, desc[UR4][R6.64] ;  /* 0x0000000406067981 */ /* 0x000ea8000c1e1900 */
[----:B------:R-:W2:Y:S01]  /*0320*/  LDG.E R13, desc[UR4][R4.64] ;  /* 0x00000004040d7981 */ /* 0x000ea2000c1e1900 */
[----:B------:R-:W-:Y:S01]  /*0330*/  VIADD R2, R2, 0x1 ;  /* 0x0000000102027836 */ /* 0x000fe20000000000 */
[----:B------:R-:W-:-:S04]  /*0340*/  IADD3 R3, PT, PT, R0, R3, RZ ;  /* 0x0000000300037210 */ /* 0x000fc80007ffe0ff */
[----:B------:R-:W-:Y:S01]  /*0350*/  ISETP.NE.AND P0, PT, R2, RZ, PT ;  /* 0x000000ff0200720c */ /* 0x000fe20003f05270 */
[----:B--2---:R-:W-:-:S05]  /*0360*/  FFMA R13, R6, UR7, R13 ;  /* 0x00000007060d7c23 */ /* 0x004fca000800000d */
[----:B------:R2:W-:Y:S07]  /*0370*/  STG.E desc[UR4][R4.64], R13 ;  /* 0x0000000d04007986 */ /* 0x0005ee000c101904 */
[----:B------:R-:W-:Y:S05]  /*0380*/  @P0 BRA `(.L_x_7) ;  /* 0xfffffffc00d80947 */ /* 0x000fea000383ffff */
.L_x_6:
[----:B------:R-:W-:Y:S05]  /*0390*/  BSYNC.RECONVERGENT B0 ;  /* 0x0000000000007941 */ /* 0x000fea0003800200 */
.L_x_5:
[----:B------:R-:W-:Y:S05]  /*03a0*/  @!P1 EXIT ;  /* 0x000000000000994d */ /* 0x000fea0003800000 */
.L_x_8:
[----:B-12---:R-:W0:Y:S08]  /*03b0*/  LDC.64 R4, c[0x0][0x388] ;  /* 0x0000e200ff047b82 */ /* 0x006e300000000a00 */
[----:B------:R-:W1:Y:S01]  /*03c0*/  LDC.64 R6, c[0x0][0x390] ;  /* 0x0000e400ff067b82 */ /* 0x000e620000000a00 */
[----:B0-----:R-:W-:-:S05]  /*03d0*/  IMAD.WIDE R12, R3, 0x4, R4 ;  /* 0x00000004030c7825 */ /* 0x001fca00078e0204 */
[----:B------:R-:W2:Y:S01]  /*03e0*/  LDG.E R2, desc[UR4][R12.64] ;  /* 0x000000040c027981 */ /* 0x000ea2000c1e1900 */
[----:B-1----:R-:W-:-:S05]  /*03f0*/  IMAD.WIDE R14, R3, 0x4, R6 ;  /* 0x00000004030e7825 */ /* 0x002fca00078e0206 */
[----:B------:R-:W2:Y:S01]  /*0400*/  LDG.E R5, desc[UR4][R14.64] ;  /* 0x000000040e057981 */ /* 0x000ea2000c1e1900 */
[----:B------:R-:W-:-:S04]  /*0410*/  IMAD.WIDE R6, R0, 0x4, R14 ;  /* 0x0000000400067825 */ /* 0x000fc800078e020e */
[----:B--2---:R-:W-:Y:S01]  /*0420*/  FFMA R17, R2, UR8, R5 ;  /* 0x0000000802117c23 */ /* 0x004fe20008000005 */
[----:B------:R-:W-:-:S04]  /*0430*/  IMAD.WIDE R4, R0, 0x4, R12 ;  /* 0x0000000400047825 */ /* 0x000fc800078e020c */
[----:B------:R0:W-:Y:S04]  /*0440*/  STG.E desc[UR4][R14.64], R17 ;  /* 0x000000110e007986 */ /* 0x0001e8000c101904 */
[----:B------:R-:W2:Y:S04]  /*0450*/  LDG.E R2, desc[UR4][R4.64] ;  /* 0x0000000404027981 */ /* 0x000ea8000c1e1900 */
[----:B------:R-:W2:Y:S01]  /*0460*/  LDG.E R9, desc[UR4][R6.64] ;  /* 0x0000000406097981 */ /* 0x000ea2000c1e1900 */
[----:B------:R-:W-:-:S04]  /*0470*/  IMAD.WIDE R10, R0, 0x4, R6 ;  /* 0x00000004000a7825 */ /* 0x000fc800078e0206 */
[----:B--2---:R-:W-:Y:S01]  /*0480*/  FFMA R19, R2, UR8, R9 ;  /* 0x0000000802137c23 */ /* 0x004fe20008000009 */
[----:B------:R-:W-:-:S04]  /*0490*/  IMAD.WIDE R8, R0, 0x4, R4 ;  /* 0x0000000400087825 */ /* 0x000fc800078e0204 */
[----:B------:R1:W-:Y:S04]  /*04a0*/  STG.E desc[UR4][R6.64], R19 ;  /* 0x0000001306007986 */ /* 0x0003e8000c101904 */
[----:B------:R-:W2:Y:S04]  /*04b0*/  LDG.E R2, desc[UR4][R8.64] ;  /* 0x0000000408027981 */ /* 0x000ea8000c1e1900 */
[----:B------:R-:W2:Y:S01]  /*04c0*/  LDG.E R13, desc[UR4][R10.64] ;  /* 0x000000040a0d7981 */ /* 0x000ea2000c1e1900 */
[----:B0-----:R-:W-:-:S04]  /*04d0*/  IMAD.WIDE R14, R0, 0x4, R10 ;  /* 0x00000004000e7825 */ /* 0x001fc800078e020a */
[----:B--2---:R-:W-:Y:S01]  /*04e0*/  FFMA R21, R2, UR8, R13 ;  /* 0x0000000802157c23 */ /* 0x004fe2000800000d */
[----:B------:R-:W-:-:S04]  /*04f0*/  IMAD.WIDE R12, R0, 0x4, R8 ;  /* 0x00000004000c7825 */ /* 0x000fc800078e0208 */
[----:B------:R1:W-:Y:S04]  /*0500*/  STG.E desc[UR4][R10.64], R21 ;  /* 0x000000150a007986 */ /* 0x0003e8000c101904 */
[----:B------:R-:W2:Y:S04]  /*0510*/  LDG.E R12, desc[UR4][R12.64] ;  /* 0x000000040c0c7981 */ /* 0x000ea8000c1e1900 */
[----:B------:R-:W2:Y:S01]  /*0520*/  LDG.E R5, desc[UR4][R14.64] ;  /* 0x000000040e057981 */ /* 0x000ea2000c1e1900 */
[----:B------:R-:W-:-:S04]  /*0530*/  LEA R3, R0, R3, 0x2 ;  /* 0x0000000300037211 */ /* 0x000fc800078e10ff */
[----:B------:R-:W-:Y:S01]  /*0540*/  ISETP.GE.AND P0, PT, R3, UR6, PT ;  /* 0x0000000603007c0c */ /* 0x000fe2000bf06270 */
[----:B--2---:R-:W-:-:S05]  /*0550*/  FFMA R5, R12, UR8, R5 ;  /* 0x000000080c057c23 */ /* 0x004fca0008000005 */
[----:B------:R1:W-:Y:S07]  /*0560*/  STG.E desc[UR4][R14.64], R5 ;  /* 0x000000050e007986 */ /* 0x0003ee000c101904 */
[----:B------:R-:W-:Y:S05]  /*0570*/  @!P0 BRA `(.L_x_8) ;  /* 0xfffffffc008c8947 */ /* 0x000fea000383ffff */
[----:B------:R-:W-:Y:S05]  /*0580*/  EXIT ;  /* 0x000000000000794d */ /* 0x000fea0003800000 */
.L_x_9:
        /* <DEDUP_REMOVED lines=15> */
.L_x_11:


//--------------------- .nv.shared.reserved.0     --------------------------
	.section	.nv.shared.reserved.0,"aw",@nobits
	.weak		__nv_reservedSMEM_offset_0_alias
	.size		__nv_reservedSMEM_offset_0_alias, 0, 64
	.other		__nv_reservedSMEM_offset_0_alias,@"STO_CUDA_RESERVED_SHARED STV_DEFAULT"
__nv_reservedSMEM_offset_0_alias:
	.zero		0
	.zero		64


//--------------------- .nv.constant0._Z6_saxpyIdEvT_PS0_S1_i --------------------------
	.section	.nv.constant0._Z6_saxpyIdEvT_PS0_S1_i,"a",@progbits
	.sectionflags	@""
	.align	4
.nv.constant0._Z6_saxpyIdEvT_PS0_S1_i:
	.zero		924


//--------------------- .nv.constant0._Z6_saxpyIfEvT_PS0_S1_i --------------------------
	.section	.nv.constant0._Z6_saxpyIfEvT_PS0_S1_i,"a",@progbits
	.sectionflags	@""
	.align	4
.nv.constant0._Z6_saxpyIfEvT_PS0_S1_i:
	.zero		924


//--------------------- SYMBOLS --------------------------

	.type		.nv.reservedSmem.offset0,@object
	.size		.nv.reservedSmem.offset0,0x4
